	.headerflags	@"EF_CUDA_TEXMODE_UNIFIED EF_CUDA_64BIT_ADDRESS EF_CUDA_ACCELERATORS EF_CUDA_SM90 EF_CUDA_VIRTUAL_SM(EF_CUDA_SM90)"
	.elftype	@"ET_EXEC"


//--------------------- .nv.info                  --------------------------
	.section	.nv.info,"",@"SHT_CUDA_INFO"
	.align	4


	//----- nvinfo : EIATTR_REGCOUNT
	.align		4
        /*0000*/ 	.byte	0x04, 0x2f
        /*0002*/ 	.short	(.L_3 - .L_2)
	.align		4
.L_2:
        /*0004*/ 	.word	index@(triton_poi_fused__native_batch_norm_legit_no_training_relu_0)
        /*0008*/ 	.word	0x00000011


	//----- nvinfo : EIATTR_MIN_STACK_SIZE
	.align		4
.L_3:
        /*000c*/ 	.byte	0x04, 0x12
        /*000e*/ 	.short	(.L_5 - .L_4)
	.align		4
.L_4:
        /*0010*/ 	.word	index@(triton_poi_fused__native_batch_norm_legit_no_training_relu_0)
        /*0014*/ 	.word	0x00000000


	//----- nvinfo : EIATTR_FRAME_SIZE
	.align		4
.L_5:
        /*0018*/ 	.byte	0x04, 0x11
        /*001a*/ 	.short	(.L_7 - .L_6)
	.align		4
.L_6:
        /*001c*/ 	.word	index@(triton_poi_fused__native_batch_norm_legit_no_training_relu_0)
        /*0020*/ 	.word	0x00000000


	//----- nvinfo : EIATTR_MIN_STACK_SIZE
	.align		4
.L_7:
        /*0024*/ 	.byte	0x04, 0x12
        /*0026*/ 	.short	(.L_9 - .L_8)
	.align		4
.L_8:
        /*0028*/ 	.word	index@(triton_poi_fused__native_batch_norm_legit_no_training_relu_0)
        /*002c*/ 	.word	0x00000000
.L_9:


//--------------------- .nv.info.triton_poi_fused__native_batch_norm_legit_no_training_relu_0 --------------------------
	.section	.nv.info.triton_poi_fused__native_batch_norm_legit_no_training_relu_0,"",@"SHT_CUDA_INFO"
	.sectionflags	@""
	.align	4


	//----- nvinfo : EIATTR_CUDA_API_VERSION
	.align		4
        /*0000*/ 	.byte	0x04, 0x37
        /*0002*/ 	.short	(.L_11 - .L_10)
.L_10:
        /*0004*/ 	.word	0x0000007c


	//----- nvinfo : EIATTR_KPARAM_INFO
	.align		4
.L_11:
        /*0008*/ 	.byte	0x04, 0x17
        /*000a*/ 	.short	(.L_13 - .L_12)
.L_12:
        /*000c*/ 	.word	0x00000000
        /*0010*/ 	.short	0x0006
        /*0012*/ 	.short	0x0030
        /*0014*/ 	.byte	0x00, 0xf0, 0x11, 0x00


	//----- nvinfo : EIATTR_KPARAM_INFO
	.align		4
.L_13:
        /*0018*/ 	.byte	0x04, 0x17
        /*001a*/ 	.short	(.L_15 - .L_14)
.L_14:
        /*001c*/ 	.word	0x00000000
        /*0020*/ 	.short	0x0005
        /*0022*/ 	.short	0x0028
        /*0024*/ 	.byte	0x00, 0xf4, 0x21, 0x00


	//----- nvinfo : EIATTR_KPARAM_INFO
	.align		4
.L_15:
        /*0028*/ 	.byte	0x04, 0x17
        /*002a*/ 	.short	(.L_17 - .L_16)
.L_16:
        /*002c*/ 	.word	0x00000000
        /*0030*/ 	.short	0x0004
        /*0032*/ 	.short	0x0020
        /*0034*/ 	.byte	0x00, 0xf4, 0x21, 0x00


	//----- nvinfo : EIATTR_KPARAM_INFO
	.align		4
.L_17:
        /*0038*/ 	.byte	0x04, 0x17
        /*003a*/ 	.short	(.L_19 - .L_18)
.L_18:
        /*003c*/ 	.word	0x00000000
        /*0040*/ 	.short	0x0003
        /*0042*/ 	.short	0x0018
        /*0044*/ 	.byte	0x00, 0xf4, 0x21, 0x00


	//----- nvinfo : EIATTR_KPARAM_INFO
	.align		4
.L_19:
        /*0048*/ 	.byte	0x04, 0x17
        /*004a*/ 	.short	(.L_21 - .L_20)
.L_20:
        /*004c*/ 	.word	0x00000000
        /*0050*/ 	.short	0x0002
        /*0052*/ 	.short	0x0010
        /*0054*/ 	.byte	0x00, 0xf4, 0x21, 0x00


	//----- nvinfo : EIATTR_KPARAM_INFO
	.align		4
.L_21:
        /*0058*/ 	.byte	0x04, 0x17
        /*005a*/ 	.short	(.L_23 - .L_22)
.L_22:
        /*005c*/ 	.word	0x00000000
        /*0060*/ 	.short	0x0001
        /*0062*/ 	.short	0x0008
        /*0064*/ 	.byte	0x00, 0xf4, 0x21, 0x00


	//----- nvinfo : EIATTR_KPARAM_INFO
	.align		4
.L_23:
        /*0068*/ 	.byte	0x04, 0x17
        /*006a*/ 	.short	(.L_25 - .L_24)
.L_24:
        /*006c*/ 	.word	0x00000000
        /*0070*/ 	.short	0x0000
        /*0072*/ 	.short	0x0000
        /*0074*/ 	.byte	0x00, 0xf4, 0x21, 0x00


	//----- nvinfo : EIATTR_SPARSE_MMA_MASK
	.align		4
.L_25:
        /*0078*/ 	.byte	0x03, 0x50
        /*007a*/ 	.short	0x0000


	//----- nvinfo : EIATTR_MAXREG_COUNT
	.align		4
        /*007c*/ 	.byte	0x03, 0x1b
        /*007e*/ 	.short	0x00ff


	//----- nvinfo : EIATTR_EXIT_INSTR_OFFSETS
	.align		4
        /*0080*/ 	.byte	0x04, 0x1c
        /*0082*/ 	.short	(.L_27 - .L_26)


	//   ....[0]....
.L_26:
        /*0084*/ 	.word	0x00000360


	//----- nvinfo : EIATTR_REQNTID
	.align		4
.L_27:
        /*0088*/ 	.byte	0x04, 0x10
        /*008a*/ 	.short	(.L_29 - .L_28)
.L_28:
        /*008c*/ 	.word	0x00000100
        /*0090*/ 	.word	0x00000001
        /*0094*/ 	.word	0x00000001


	//----- nvinfo : EIATTR_CBANK_PARAM_SIZE
	.align		4
.L_29:
        /*0098*/ 	.byte	0x03, 0x19
        /*009a*/ 	.short	0x0034


	//----- nvinfo : EIATTR_PARAM_CBANK
	.align		4
        /*009c*/ 	.byte	0x04, 0x0a
        /*009e*/ 	.short	(.L_31 - .L_30)
	.align		4
.L_30:
        /*00a0*/ 	.word	index@(.nv.constant0.triton_poi_fused__native_batch_norm_legit_no_training_relu_0)
        /*00a4*/ 	.short	0x0210
        /*00a6*/ 	.short	0x0034


	//----- nvinfo : EIATTR_SW_WAR
	.align		4
.L_31:
        /*00a8*/ 	.byte	0x04, 0x36
        /*00aa*/ 	.short	(.L_33 - .L_32)
.L_32:
        /*00ac*/ 	.word	0x00000008
.L_33:


//--------------------- .nv.callgraph             --------------------------
	.section	.nv.callgraph,"",@"SHT_CUDA_CALLGRAPH"
	.align	4
	.sectionentsize	8
	.align		4
        /*0000*/ 	.word	0x00000000
	.align		4
        /*0004*/ 	.word	0xffffffff
	.align		4
        /*0008*/ 	.word	0x00000000
	.align		4
        /*000c*/ 	.word	0xfffffffe
	.align		4
        /*0010*/ 	.word	0x00000000
	.align		4
        /*0014*/ 	.word	0xfffffffd
	.align		4
        /*0018*/ 	.word	0x00000000
	.align		4
        /*001c*/ 	.word	0xfffffffc


//--------------------- .nv.constant4             --------------------------
	.section	.nv.constant4,"a",@progbits
	.align	8
	.align		8
.nv.constant4:
        /*0000*/ 	.dword	_$_str
	.align		8
        /*0008*/ 	.dword	_$_str_$_2


//--------------------- .text.triton_poi_fused__native_batch_norm_legit_no_training_relu_0 --------------------------
	.section	.text.triton_poi_fused__native_batch_norm_legit_no_training_relu_0,"ax",@progbits
	.align	128
        .global         triton_poi_fused__native_batch_norm_legit_no_training_relu_0
        .type           triton_poi_fused__native_batch_norm_legit_no_training_relu_0,@function
        .size           triton_poi_fused__native_batch_norm_legit_no_training_relu_0,(.L_x_1 - triton_poi_fused__native_batch_norm_legit_no_training_relu_0)
        .other          triton_poi_fused__native_batch_norm_legit_no_training_relu_0,@"STO_CUDA_ENTRY STV_DEFAULT"
triton_poi_fused__native_batch_norm_legit_no_training_relu_0:
.text.triton_poi_fused__native_batch_norm_legit_no_training_relu_0:
[----:B------:R-:W-:Y:S01]  /*0000*/  LDC R1, c[0x0][0x28] ;  /* 0x00000a00ff017b82 */ /* 0x000fe20000000800 */
[----:B------:R-:W1:Y:S07]  /*0010*/  S2R R0, SR_TID.X ;  /* 0x0000000000007919 */ /* 0x000e6e0000002100 */
[----:B------:R-:W2:Y:S01]  /*0020*/  LDC.64 R6, c[0x0][0x220] ;  /* 0x00008800ff067b82 */ /* 0x000ea20000000a00 */
[----:B------:R-:W-:Y:S01]  /*0030*/  ULDC.64 UR4, c[0x0][0x208] ;  /* 0x0000820000047ab9 */ /* 0x000fe20000000a00 */
[----:B------:R-:W3:Y:S06]  /*0040*/  S2R R5, SR_CTAID.X ;  /* 0x0000000000057919 */ /* 0x000eec0000002500 */
[----:B------:R-:W4:Y:S08]  /*0050*/  LDC.64 R8, c[0x0][0x228] ;  /* 0x00008a00ff087b82 */ /* 0x000f300000000a00 */
[----:B------:R-:W5:Y:S01]  /*0060*/  LDC.64 R10, c[0x0][0x230] ;  /* 0x00008c00ff0a7b82 */ /* 0x000f620000000a00 */
[----:B-1----:R-:W-:-:S02]  /*0070*/  SHF.L.U32 R0, R0, 0x1, RZ ;  /* 0x0000000100007819 */ /* 0x002fc400000006ff */
[----:B---3--:R-:W-:Y:S02]  /*0080*/  SHF.R.S32.HI R3, RZ, 0x16, R5 ;  /* 0x00000016ff037819 */ /* 0x008fe40000011405 */
[----:B------:R-:W-:Y:S02]  /*0090*/  LOP3.LUT R0, R0, 0x1fe, RZ, 0xc0, !PT ;  /* 0x000001fe00007812 */ /* 0x000fe400078ec0ff */
[----:B------:R-:W-:Y:S02]  /*00a0*/  SGXT R3, R3, 0x1 ;  /* 0x000000010303781a */ /* 0x000fe40000000200 */
[----:B------:R-:W-:-:S04]  /*00b0*/  LEA R0, R5, R0, 0x9 ;  /* 0x0000000005007211 */ /* 0x000fc800078e48ff */
[----:B------:R-:W-:-:S04]  /*00c0*/  LEA.HI R3, R3, R0, RZ, 0xc ;  /* 0x0000000003037211 */ /* 0x000fc800078f60ff */
[----:B------:R-:W-:-:S05]  /*00d0*/  SHF.R.S32.HI R3, RZ, 0xc, R3 ;  /* 0x0000000cff037819 */ /* 0x000fca0000011403 */
[----:B------:R-:W-:-:S05]  /*00e0*/  IMAD.HI R2, R3, 0x2aaaaaab, RZ ;  /* 0x2aaaaaab03027827 */ /* 0x000fca00078e02ff */
[----:B------:R-:W-:-:S04]  /*00f0*/  SHF.R.U32.HI R5, RZ, 0x1f, R2 ;  /* 0x0000001fff057819 */ /* 0x000fc80000011602 */
[----:B------:R-:W-:Y:S02]  /*0100*/  LEA.HI R2, R2, R5, RZ, 0x1a ;  /* 0x0000000502027211 */ /* 0x000fe400078fd0ff */
[----:B------:R-:W1:Y:S03]  /*0110*/  LDC.64 R4, c[0x0][0x218] ;  /* 0x00008600ff047b82 */ /* 0x000e660000000a00 */
[----:B------:R-:W-:-:S04]  /*0120*/  IMAD R13, R2, -0x180, R3 ;  /* 0xfffffe80020d7824 */ /* 0x000fc800078e0203 */
[C---:B--2---:R-:W-:Y:S01]  /*0130*/  IMAD.WIDE R6, R13.reuse, 0x4, R6 ;  /* 0x000000040d067825 */ /* 0x044fe200078e0206 */
[----:B------:R-:W2:Y:S05]  /*0140*/  LDC.64 R2, c[0x0][0x210] ;  /* 0x00008400ff027b82 */ /* 0x000eaa0000000a00 */
[----:B------:R-:W3:Y:S01]  /*0150*/  LDG.E.EL R6, desc[UR4][R6.64] ;  /* 0x0000000406067981 */ /* 0x000ee2000c2e1900 */
[----:B----4-:R-:W-:-:S04]  /*0160*/  IMAD.WIDE R8, R13, 0x4, R8 ;  /* 0x000000040d087825 */ /* 0x010fc800078e0208 */
[C---:B-----5:R-:W-:Y:S02]  /*0170*/  IMAD.WIDE R10, R13.reuse, 0x4, R10 ;  /* 0x000000040d0a7825 */ /* 0x060fe400078e020a */
[----:B------:R-:W4:Y:S02]  /*0180*/  LDG.E.EL R8, desc[UR4][R8.64] ;  /* 0x0000000408087981 */ /* 0x000f24000c2e1900 */
[----:B-1----:R-:W-:Y:S02]  /*0190*/  IMAD.WIDE R4, R13, 0x4, R4 ;  /* 0x000000040d047825 */ /* 0x002fe400078e0204 */
[----:B------:R-:W4:Y:S04]  /*01a0*/  LDG.E.EL R11, desc[UR4][R10.64] ;  /* 0x000000040a0b7981 */ /* 0x000f28000c2e1900 */
[----:B------:R1:W5:Y:S01]  /*01b0*/  LDG.E.EL R12, desc[UR4][R4.64] ;  /* 0x00000004040c7981 */ /* 0x000362000c2e1900 */
[----:B--2---:R-:W-:-:S06]  /*01c0*/  IMAD.WIDE R2, R0, 0x4, R2 ;  /* 0x0000000400027825 */ /* 0x004fcc00078e0202 */
[----:B------:R-:W5:Y:S01]  /*01d0*/  LDG.E.64 R2, desc[UR4][R2.64] ;  /* 0x0000000402027981 */ /* 0x000f62000c1e1b00 */
[----:B------:R-:W-:Y:S01]  /*01e0*/  HFMA2.MMA R14, -RZ, RZ, 1.625, 0 ;  /* 0x3e800000ff0e7435 */ /* 0x000fe200000001ff */
[----:B-1----:R-:W1:Y:S02]  /*01f0*/  LDC.64 R4, c[0x0][0x238] ;  /* 0x00008e00ff047b82 */ /* 0x002e640000000a00 */
[----:B-1----:R-:W-:-:S04]  /*0200*/  IMAD.WIDE R4, R0, 0x4, R4 ;  /* 0x0000000400047825 */ /* 0x002fc800078e0204 */
[----:B---3--:R-:W-:-:S04]  /*0210*/  FADD R6, R6, 9.9999997473787516356e-06 ;  /* 0x3727c5ac06067421 */ /* 0x008fc80000000000 */
[----:B------:R-:W1:Y:S02]  /*0220*/  MUFU.SQRT R7, R6 ;  /* 0x0000000600077308 */ /* 0x000e640000002000 */
[C---:B-1----:R-:W-:Y:S02]  /*0230*/  FSETP.GT.AND P0, PT, R7.reuse, 8.50705917302346158658e+37, PT ;  /* 0x7e8000000700780b */ /* 0x042fe40003f04000 */
[----:B------:R-:W-:-:S11]  /*0240*/  FSETP.GEU.AND P1, PT, R7, 1.175494350822287508e-38, PT ;  /* 0x008000000700780b */ /* 0x000fd60003f2e000 */
[----:B------:R-:W-:-:S04]  /*0250*/  @P0 FMUL R7, R7, 0.25 ;  /* 0x3e80000007070820 */ /* 0x000fc80000400000 */
[----:B------:R-:W-:-:S06]  /*0260*/  @!P1 FMUL R7, R7, 16777216 ;  /* 0x4b80000007079820 */ /* 0x000fcc0000400000 */
[----:B------:R-:W1:Y:S01]  /*0270*/  MUFU.RCP R7, R7 ;  /* 0x0000000700077308 */ /* 0x000e620000001000 */
[----:B------:R-:W-:Y:S01]  /*0280*/  FSEL R14, R14, 1, P0 ;  /* 0x3f8000000e0e7808 */ /* 0x000fe20000000000 */
[----:B-----5:R-:W-:-:S04]  /*0290*/  FADD R2, R2, -R12 ;  /* 0x8000000c02027221 */ /* 0x020fc80000000000 */
[----:B------:R-:W-:Y:S01]  /*02a0*/  @!P1 FMUL R14, R14, 16777216 ;  /* 0x4b8000000e0e9820 */ /* 0x000fe20000400000 */
[----:B------:R-:W-:-:S03]  /*02b0*/  FADD R3, R3, -R12 ;  /* 0x8000000c03037221 */ /* 0x000fc60000000000 */
[----:B-1----:R-:W-:-:S04]  /*02c0*/  FMUL R14, R7, R14 ;  /* 0x0000000e070e7220 */ /* 0x002fc80000400000 */
[-C--:B------:R-:W-:Y:S01]  /*02d0*/  FMUL R2, R2, R14.reuse ;  /* 0x0000000e02027220 */ /* 0x080fe20000400000 */
[----:B------:R-:W-:-:S03]  /*02e0*/  FMUL R14, R3, R14 ;  /* 0x0000000e030e7220 */ /* 0x000fc60000400000 */
[C-C-:B----4-:R-:W-:Y:S01]  /*02f0*/  FFMA R2, R8.reuse, R2, R11.reuse ;  /* 0x0000000208027223 */ /* 0x150fe2000000000b */
[----:B------:R-:W-:-:S04]  /*0300*/  FFMA R14, R8, R14, R11 ;  /* 0x0000000e080e7223 */ /* 0x000fc8000000000b */
[----:B------:R-:W-:Y:S02]  /*0310*/  FSETP.GEU.AND P0, PT, R2, RZ, PT ;  /* 0x000000ff0200720b */ /* 0x000fe40003f0e000 */
[----:B------:R-:W-:Y:S02]  /*0320*/  FSETP.GEU.AND P1, PT, R14, RZ, PT ;  /* 0x000000ff0e00720b */ /* 0x000fe40003f2e000 */
[----:B------:R-:W-:Y:S02]  /*0330*/  FSEL R2, R2, RZ, P0 ;  /* 0x000000ff02027208 */ /* 0x000fe40000000000 */
[----:B------:R-:W-:-:S05]  /*0340*/  FSEL R3, R14, RZ, P1 ;  /* 0x000000ff0e037208 */ /* 0x000fca0000800000 */
[----:B------:R-:W-:Y:S01]  /*0350*/  STG.E.64 desc[UR4][R4.64], R2 ;  /* 0x0000000204007986 */ /* 0x000fe2000c101b04 */
[----:B------:R-:W-:Y:S05]  /*0360*/  EXIT ;  /* 0x000000000000794d */ /* 0x000fea0003800000 */
.L_x_0:
[----:B------:R-:W-:-:S00]  /*0370*/  BRA `(.L_x_0) ;  /* 0xfffffffc00fc7947 */ /* 0x000fc0000383ffff */
[----:B------:R-:W-:-:S00]  /*0380*/  NOP ;  /* 0x0000000000007918 */ /* 0x000fc00000000000 */
[----:B------:R-:W-:-:S00]  /*0390*/  NOP ;  /* 0x0000000000007918 */ /* 0x000fc00000000000 */
[----:B------:R-:W-:-:S00]  /*03a0*/  NOP ;  /* 0x0000000000007918 */ /* 0x000fc00000000000 */
[----:B------:R-:W-:-:S00]  /*03b0*/  NOP ;  /* 0x0000000000007918 */ /* 0x000fc00000000000 */
[----:B------:R-:W-:-:S00]  /*03c0*/  NOP ;  /* 0x0000000000007918 */ /* 0x000fc00000000000 */
[----:B------:R-:W-:-:S00]  /*03d0*/  NOP ;  /* 0x0000000000007918 */ /* 0x000fc00000000000 */
[----:B------:R-:W-:-:S00]  /*03e0*/  NOP ;  /* 0x0000000000007918 */ /* 0x000fc00000000000 */
[----:B------:R-:W-:-:S00]  /*03f0*/  NOP ;  /* 0x0000000000007918 */ /* 0x000fc00000000000 */
.L_x_1:


//--------------------- .nv.global.init           --------------------------
	.section	.nv.global.init,"aw",@progbits
.nv.global.init:
	.type		_$_str,@object
	.size		_$_str,(_$_str_$_2 - _$_str)
_$_str:
        /*0000*/ 	.byte	0x5f, 0x5f, 0x43, 0x55, 0x44, 0x41, 0x5f, 0x46, 0x54, 0x5a, 0x00
	.type		_$_str_$_2,@object
	.size		_$_str_$_2,(.L_1 - _$_str_$_2)
_$_str_$_2:
        /*000b*/ 	.byte	0x5f, 0x5f, 0x43, 0x55, 0x44, 0x41, 0x5f, 0x50, 0x52, 0x45, 0x43, 0x5f, 0x53, 0x51, 0x52, 0x54
        /*001b*/ 	.byte	0x00
.L_1:


//--------------------- .nv.constant0.triton_poi_fused__native_batch_norm_legit_no_training_relu_0 --------------------------
	.section	.nv.constant0.triton_poi_fused__native_batch_norm_legit_no_training_relu_0,"a",@progbits
	.sectionflags	@""
	.align	4
.nv.constant0.triton_poi_fused__native_batch_norm_legit_no_training_relu_0:
	.zero		580
